//
// Generated by NVIDIA NVVM Compiler
//
// Compiler Build ID: CL-36424714
// Cuda compilation tools, release 13.0, V13.0.88
// Based on NVVM 20.0.0
//

.version 9.0
.target sm_100
.address_size 64

	// .globl	_Z14distanceKernelPfii6float2
.extern .func  (.param .b32 func_retval0) vprintf
(
	.param .b64 vprintf_param_0,
	.param .b64 vprintf_param_1
)
;
.global .align 1 .b8 $str[66] = {105, 32, 61, 32, 37, 50, 100, 58, 32, 83, 116, 97, 114, 116, 32, 112, 111, 115, 32, 61, 32, 40, 37, 102, 44, 32, 37, 102, 41, 44, 32, 69, 110, 100, 32, 112, 111, 115, 32, 61, 32, 40, 37, 105, 44, 32, 37, 105, 41, 44, 32, 68, 105, 115, 116, 97, 110, 99, 101, 32, 61, 32, 37, 102, 10};

.visible .entry _Z14distanceKernelPfii6float2(
	.param .u64 .ptr .align 1 _Z14distanceKernelPfii6float2_param_0,
	.param .u32 _Z14distanceKernelPfii6float2_param_1,
	.param .u32 _Z14distanceKernelPfii6float2_param_2,
	.param .align 8 .b8 _Z14distanceKernelPfii6float2_param_3[8]
)
{
	.local .align 8 .b8 	__local_depot0[40];
	.reg .b64 	%SP;
	.reg .b64 	%SPL;
	.reg .pred 	%p<4>;
	.reg .b32 	%r<17>;
	.reg .b32 	%f<10>;
	.reg .b64 	%rd<9>;
	.reg .b64 	%fd<4>;

	mov.u64 	%SPL, __local_depot0;
	cvta.local.u64 	%SP, %SPL;
	ld.param.u64 	%rd1, [_Z14distanceKernelPfii6float2_param_0];
	ld.param.u32 	%r4, [_Z14distanceKernelPfii6float2_param_1];
	ld.param.u32 	%r5, [_Z14distanceKernelPfii6float2_param_2];
	ld.param.v2.f32 	{%f1, %f2}, [_Z14distanceKernelPfii6float2_param_3];
	mov.u32 	%r7, %ctaid.x;
	mov.u32 	%r8, %ntid.x;
	mov.u32 	%r9, %tid.x;
	mad.lo.s32 	%r1, %r7, %r8, %r9;
	mov.u32 	%r10, %ctaid.y;
	mov.u32 	%r11, %ntid.y;
	mov.u32 	%r12, %tid.y;
	mad.lo.s32 	%r13, %r10, %r11, %r12;
	mul.lo.s32 	%r3, %r4, %r13;
	setp.ge.s32 	%p1, %r1, %r4;
	setp.ge.s32 	%p2, %r13, %r5;
	or.pred  	%p3, %p1, %p2;
	@%p3 bra 	$L__BB0_2;
	add.s32 	%r14, %r3, %r1;
	add.u64 	%rd2, %SP, 0;
	add.u64 	%rd3, %SPL, 0;
	cvta.to.global.u64 	%rd4, %rd1;
	cvt.rn.f32.s32 	%f3, %r1;
	cvt.rn.f32.u32 	%f4, %r13;
	sub.f32 	%f5, %f3, %f1;
	sub.f32 	%f6, %f4, %f2;
	mul.f32 	%f7, %f6, %f6;
	fma.rn.f32 	%f8, %f5, %f5, %f7;
	sqrt.rn.f32 	%f9, %f8;
	mul.wide.s32 	%rd5, %r14, 4;
	add.s64 	%rd6, %rd4, %rd5;
	st.global.f32 	[%rd6], %f9;
	cvt.f64.f32 	%fd1, %f1;
	cvt.f64.f32 	%fd2, %f2;
	cvt.f64.f32 	%fd3, %f9;
	st.local.u32 	[%rd3], %r14;
	st.local.f64 	[%rd3+8], %fd1;
	st.local.f64 	[%rd3+16], %fd2;
	st.local.v2.u32 	[%rd3+24], {%r1, %r13};
	st.local.f64 	[%rd3+32], %fd3;
	mov.u64 	%rd7, $str;
	cvta.global.u64 	%rd8, %rd7;
	{ // callseq 0, 0
	.param .b64 param0;
	st.param.b64 	[param0], %rd8;
	.param .b64 param1;
	st.param.b64 	[param1], %rd2;
	.param .b32 retval0;
	call.uni (retval0), 
	vprintf, 
	(
	param0, 
	param1
	);
	ld.param.b32 	%r15, [retval0];
	} // callseq 0
$L__BB0_2:
	ret;

}


// ===== COMPILED SASS (sm_100) =====

	.target	sm_100

	.elftype	@"ET_EXEC"


//--------------------- .note.nv.tkinfo           --------------------------
	.section	.note.nv.tkinfo,"",@"SHT_NOTE"
	.sectionflags	@"SHF_NOTE_NV_TKINFO"
	.tkinfo
        /*0018*/ 	.word	0x00000002
        /*0030*/ 	.string	""
        /*0030*/ 	.string	"ptxas"
        /*0030*/ 	.string	"Cuda compilation tools, release 13.0, V13.0.88"
        /*0030*/ 	.string	"Build cuda_13.0.r13.0/compiler.36424714_0"
        /*0030*/ 	.string	"-arch sm_100 -m 64 "



//--------------------- .note.nv.cuinfo           --------------------------
	.section	.note.nv.cuinfo,"",@"SHT_NOTE"
	.sectionflags	@"SHF_NOTE_NV_CUINFO"
        /*0018*/ 	.short	0x0002
        /*001a*/ 	.short	0x0064
        /*001c*/ 	.short	0x0082
	.zero		2


//--------------------- .nv.info                  --------------------------
	.section	.nv.info,"",@"SHT_CUDA_INFO"
	.align	4


	//----- nvinfo : EIATTR_REGCOUNT
	.align		4
        /*0000*/ 	.byte	0x04, 0x2f
        /*0002*/ 	.short	(.L_2 - .L_1)
	.align		4
.L_1:
        /*0004*/ 	.word	index@(_Z14distanceKernelPfii6float2)
        /*0008*/ 	.word	0x00000018


	//----- nvinfo : EIATTR_FRAME_SIZE
	.align		4
.L_2:
        /*000c*/ 	.byte	0x04, 0x11
        /*000e*/ 	.short	(.L_4 - .L_3)
	.align		4
.L_3:
        /*0010*/ 	.word	index@($__internal_0_$__cuda_sm20_sqrt_rn_f32_slowpath)
        /*0014*/ 	.word	0x00000028


	//----- nvinfo : EIATTR_FRAME_SIZE
	.align		4
.L_4:
        /*0018*/ 	.byte	0x04, 0x11
        /*001a*/ 	.short	(.L_6 - .L_5)
	.align		4
.L_5:
        /*001c*/ 	.word	index@(_Z14distanceKernelPfii6float2)
        /*0020*/ 	.word	0x00000028


	//----- nvinfo : EIATTR_MIN_STACK_SIZE
	.align		4
.L_6:
        /*0024*/ 	.byte	0x04, 0x12
        /*0026*/ 	.short	(.L_8 - .L_7)
	.align		4
.L_7:
        /*0028*/ 	.word	index@(_Z14distanceKernelPfii6float2)
        /*002c*/ 	.word	0x00000028
.L_8:


//--------------------- .nv.compat                --------------------------
	.section	.nv.compat,"",@"SHT_CUDA_COMPAT_INFO"
	.align	4
        /*0000*/ 	.byte	0x02, 0x09, 0x00, 0x00, 0x02, 0x02, 0x01, 0x00, 0x02, 0x05, 0x05, 0x00, 0x03, 0x07, 0x01, 0x01
        /*0010*/ 	.byte	0x02, 0x03, 0x00, 0x00, 0x02, 0x06, 0x01, 0x00, 0x04, 0x0b, 0x08, 0x00, 0x01, 0x00, 0x00, 0x00
        /*0020*/ 	.byte	0x00, 0x00, 0x00, 0x00


//--------------------- .nv.info._Z14distanceKernelPfii6float2 --------------------------
	.section	.nv.info._Z14distanceKernelPfii6float2,"",@"SHT_CUDA_INFO"
	.sectionflags	@""
	.align	4


	//----- nvinfo : EIATTR_CUDA_API_VERSION
	.align		4
        /*0000*/ 	.byte	0x04, 0x37
        /*0002*/ 	.short	(.L_10 - .L_9)
.L_9:
        /*0004*/ 	.word	0x00000082


	//----- nvinfo : EIATTR_KPARAM_INFO
	.align		4
.L_10:
        /*0008*/ 	.byte	0x04, 0x17
        /*000a*/ 	.short	(.L_12 - .L_11)
.L_11:
        /*000c*/ 	.word	0x00000000
        /*0010*/ 	.short	0x0003
        /*0012*/ 	.short	0x0010
        /*0014*/ 	.byte	0x00, 0xf0, 0x21, 0x00


	//----- nvinfo : EIATTR_KPARAM_INFO
	.align		4
.L_12:
        /*0018*/ 	.byte	0x04, 0x17
        /*001a*/ 	.short	(.L_14 - .L_13)
.L_13:
        /*001c*/ 	.word	0x00000000
        /*0020*/ 	.short	0x0002
        /*0022*/ 	.short	0x000c
        /*0024*/ 	.byte	0x00, 0xf0, 0x11, 0x00


	//----- nvinfo : EIATTR_KPARAM_INFO
	.align		4
.L_14:
        /*0028*/ 	.byte	0x04, 0x17
        /*002a*/ 	.short	(.L_16 - .L_15)
.L_15:
        /*002c*/ 	.word	0x00000000
        /*0030*/ 	.short	0x0001
        /*0032*/ 	.short	0x0008
        /*0034*/ 	.byte	0x00, 0xf0, 0x11, 0x00


	//----- nvinfo : EIATTR_KPARAM_INFO
	.align		4
.L_16:
        /*0038*/ 	.byte	0x04, 0x17
        /*003a*/ 	.short	(.L_18 - .L_17)
.L_17:
        /*003c*/ 	.word	0x00000000
        /*0040*/ 	.short	0x0000
        /*0042*/ 	.short	0x0000
        /*0044*/ 	.byte	0x00, 0xf5, 0x21, 0x00


	//----- nvinfo : EIATTR_SPARSE_MMA_MASK
	.align		4
.L_18:
        /*0048*/ 	.byte	0x03, 0x50
        /*004a*/ 	.short	0x0000


	//----- nvinfo : EIATTR_MAXREG_COUNT
	.align		4
        /*004c*/ 	.byte	0x03, 0x1b
        /*004e*/ 	.short	0x00ff


	//----- nvinfo : EIATTR_EXTERNS
	.align		4
        /*0050*/ 	.byte	0x04, 0x0f
        /*0052*/ 	.short	(.L_20 - .L_19)


	//   ....[0]....
	.align		4
.L_19:
        /*0054*/ 	.word	index@(vprintf)


	//----- nvinfo : EIATTR_MERCURY_ISA_VERSION
	.align		4
.L_20:
        /*0058*/ 	.byte	0x03, 0x5f
        /*005a*/ 	.short	0x0101


	//----- nvinfo : EIATTR_VRC_CTA_INIT_COUNT
	.align		4
        /*005c*/ 	.byte	0x02, 0x4a
	.zero		1
	.zero		1


	//----- nvinfo : EIATTR_SYSCALL_OFFSETS
	.align		4
        /*0060*/ 	.byte	0x04, 0x46
        /*0062*/ 	.short	(.L_22 - .L_21)


	//   ....[0]....
.L_21:
        /*0064*/ 	.word	0x000003c0


	//----- nvinfo : EIATTR_EXIT_INSTR_OFFSETS
	.align		4
.L_22:
        /*0068*/ 	.byte	0x04, 0x1c
        /*006a*/ 	.short	(.L_24 - .L_23)


	//   ....[0]....
.L_23:
        /*006c*/ 	.word	0x00000110


	//   ....[1]....
        /*0070*/ 	.word	0x000003d0


	//----- nvinfo : EIATTR_CRS_STACK_SIZE
	.align		4
.L_24:
        /*0074*/ 	.byte	0x04, 0x1e
        /*0076*/ 	.short	(.L_26 - .L_25)
.L_25:
        /*0078*/ 	.word	0x00000000


	//----- nvinfo : EIATTR_CBANK_PARAM_SIZE
	.align		4
.L_26:
        /*007c*/ 	.byte	0x03, 0x19
        /*007e*/ 	.short	0x0018


	//----- nvinfo : EIATTR_PARAM_CBANK
	.align		4
        /*0080*/ 	.byte	0x04, 0x0a
        /*0082*/ 	.short	(.L_28 - .L_27)
	.align		4
.L_27:
        /*0084*/ 	.word	index@(.nv.constant0._Z14distanceKernelPfii6float2)
        /*0088*/ 	.short	0x0380
        /*008a*/ 	.short	0x0018


	//----- nvinfo : EIATTR_SW_WAR
	.align		4
.L_28:
        /*008c*/ 	.byte	0x04, 0x36
        /*008e*/ 	.short	(.L_30 - .L_29)
.L_29:
        /*0090*/ 	.word	0x00000008
.L_30:


//--------------------- .nv.callgraph             --------------------------
	.section	.nv.callgraph,"",@"SHT_CUDA_CALLGRAPH"
	.align	4
	.sectionentsize	8
	.align		4
        /*0000*/ 	.word	0x00000000
	.align		4
        /*0004*/ 	.word	0xffffffff
	.align		4
        /*0008*/ 	.word	index@(_Z14distanceKernelPfii6float2)
	.align		4
        /*000c*/ 	.word	index@(vprintf)
	.align		4
        /*0010*/ 	.word	0x00000000
	.align		4
        /*0014*/ 	.word	0xfffffffe
	.align		4
        /*0018*/ 	.word	0x00000000
	.align		4
        /*001c*/ 	.word	0xfffffffd
	.align		4
        /*0020*/ 	.word	0x00000000
	.align		4
        /*0024*/ 	.word	0xfffffffc


//--------------------- .nv.constant4             --------------------------
	.section	.nv.constant4,"a",@progbits
	.align	8
	.align		8
.nv.constant4:
        /*0000*/ 	.dword	vprintf
	.align		8
        /*0008*/ 	.dword	$str


//--------------------- .text._Z14distanceKernelPfii6float2 --------------------------
	.section	.text._Z14distanceKernelPfii6float2,"ax",@progbits
	.align	128
        .global         _Z14distanceKernelPfii6float2
        .type           _Z14distanceKernelPfii6float2,@function
        .size           _Z14distanceKernelPfii6float2,(.L_x_7 - _Z14distanceKernelPfii6float2)
        .other          _Z14distanceKernelPfii6float2,@"STO_CUDA_ENTRY STV_DEFAULT"
_Z14distanceKernelPfii6float2:
.text._Z14distanceKernelPfii6float2:
[----:B------:R-:W0:Y:S01]  /*0000*/  LDC R1, c[0x0][0x37c] ;  /* 0x0000df00ff017b82 */ /* 0x000e220000000800 */
[----:B------:R-:W1:Y:S01]  /*0010*/  S2R R0, SR_TID.Y ;  /* 0x0000000000007919 */ /* 0x000e620000002200 */
[----:B------:R-:W2:Y:S06]  /*0020*/  LDCU UR5, c[0x0][0x2fc] ;  /* 0x00005f80ff0577ac */ /* 0x000eac0008000800 */
[----:B------:R-:W3:Y:S01]  /*0030*/  LDC R2, c[0x0][0x360] ;  /* 0x0000d800ff027b82 */ /* 0x000ee20000000800 */
[----:B0-----:R-:W-:Y:S01]  /*0040*/  IADD3 R1, PT, PT, R1, -0x28, RZ ;  /* 0xffffffd801017810 */ /* 0x001fe20007ffe0ff */
[----:B------:R-:W3:Y:S01]  /*0050*/  S2R R5, SR_TID.X ;  /* 0x0000000000057919 */ /* 0x000ee20000002100 */
[----:B------:R-:W0:Y:S01]  /*0060*/  LDCU.64 UR8, c[0x0][0x388] ;  /* 0x00007100ff0877ac */ /* 0x000e220008000a00 */
[----:B------:R-:W4:Y:S04]  /*0070*/  LDCU UR4, c[0x0][0x2f8] ;  /* 0x00005f00ff0477ac */ /* 0x000f280008000800 */
[----:B------:R-:W1:Y:S08]  /*0080*/  S2UR UR7, SR_CTAID.Y ;  /* 0x00000000000779c3 */ /* 0x000e700000002600 */
[----:B------:R-:W1:Y:S08]  /*0090*/  LDC R3, c[0x0][0x364] ;  /* 0x0000d900ff037b82 */ /* 0x000e700000000800 */
[----:B------:R-:W3:Y:S01]  /*00a0*/  S2UR UR6, SR_CTAID.X ;  /* 0x00000000000679c3 */ /* 0x000ee20000002500 */
[----:B----4-:R-:W-:-:S04]  /*00b0*/  IADD3 R6, P1, PT, R1, UR4, RZ ;  /* 0x0000000401067c10 */ /* 0x010fc8000ff3e0ff */
[----:B--2---:R-:W-:Y:S01]  /*00c0*/  IADD3.X R7, PT, PT, RZ, UR5, RZ, P1, !PT ;  /* 0x00000005ff077c10 */ /* 0x004fe20008ffe4ff */
[----:B-1----:R-:W-:-:S05]  /*00d0*/  IMAD R3, R3, UR7, R0 ;  /* 0x0000000703037c24 */ /* 0x002fca000f8e0200 */
[----:B0-----:R-:W-:Y:S01]  /*00e0*/  ISETP.GE.AND P0, PT, R3, UR9, PT ;  /* 0x0000000903007c0c */ /* 0x001fe2000bf06270 */
[----:B---3--:R-:W-:-:S05]  /*00f0*/  IMAD R2, R2, UR6, R5 ;  /* 0x0000000602027c24 */ /* 0x008fca000f8e0205 */
[----:B------:R-:W-:-:S13]  /*0100*/  ISETP.GE.OR P0, PT, R2, UR8, P0 ;  /* 0x0000000802007c0c */ /* 0x000fda0008706670 */
[----:B------:R-:W-:Y:S05]  /*0110*/  @P0 EXIT ;  /* 0x000000000000094d */ /* 0x000fea0003800000 */
[----:B------:R-:W0:Y:S01]  /*0120*/  LDCU.64 UR4, c[0x0][0x390] ;  /* 0x00007200ff0477ac */ /* 0x000e220008000a00 */
[----:B------:R-:W-:Y:S01]  /*0130*/  I2FP.F32.U32 R4, R3 ;  /* 0x0000000300047245 */ /* 0x000fe20000201000 */
[----:B------:R-:W-:Y:S01]  /*0140*/  BSSY.RECONVERGENT B0, `(.L_x_0) ;  /* 0x0000015000007945 */ /* 0x000fe20003800200 */
[----:B------:R-:W-:-:S03]  /*0150*/  I2FP.F32.S32 R0, R2 ;  /* 0x0000000200007245 */ /* 0x000fc60000201400 */
[----:B0-----:R-:W-:Y:S02]  /*0160*/  FADD R4, R4, -UR5 ;  /* 0x8000000504047e21 */ /* 0x001fe40008000000 */
[----:B------:R-:W-:Y:S01]  /*0170*/  FADD R0, R0, -UR4 ;  /* 0x8000000400007e21 */ /* 0x000fe20008000000 */
[----:B------:R-:W0:Y:S01]  /*0180*/  LDCU.64 UR4, c[0x0][0x358] ;  /* 0x00006b00ff0477ac */ /* 0x000e220008000a00 */
[----:B------:R-:W-:-:S04]  /*0190*/  FMUL R5, R4, R4 ;  /* 0x0000000404057220 */ /* 0x000fc80000400000 */
[----:B------:R-:W-:-:S04]  /*01a0*/  FFMA R4, R0, R0, R5 ;  /* 0x0000000000047223 */ /* 0x000fc80000000005 */
[----:B------:R1:W2:Y:S01]  /*01b0*/  MUFU.RSQ R5, R4 ;  /* 0x0000000400057308 */ /* 0x0002a20000001400 */
[----:B------:R-:W-:-:S04]  /*01c0*/  IADD3 R0, PT, PT, R4, -0xd000000, RZ ;  /* 0xf300000004007810 */ /* 0x000fc80007ffe0ff */
[----:B------:R-:W-:Y:S01]  /*01d0*/  ISETP.GT.U32.AND P0, PT, R0, 0x727fffff, PT ;  /* 0x727fffff0000780c */ /* 0x000fe20003f04070 */
[----:B------:R-:W-:-:S12]  /*01e0*/  IMAD R0, R3, UR8, R2 ;  /* 0x0000000803007c24 */ /* 0x000fd8000f8e0202 */
[----:B012---:R-:W-:Y:S05]  /*01f0*/  @!P0 BRA `(.L_x_1) ;  /* 0x0000000000148947 */ /* 0x007fea0003800000 */
[----:B------:R-:W-:Y:S01]  /*0200*/  BSSY.RECONVERGENT B1, `(.L_x_2) ;  /* 0x0000003000017945 */ /* 0x000fe20003800200 */
[----:B------:R-:W-:-:S07]  /*0210*/  MOV R12, 0x230 ;  /* 0x00000230000c7802 */ /* 0x000fce0000000f00 */
[----:B------:R-:W-:Y:S05]  /*0220*/  CALL.REL.NOINC `($__internal_0_$__cuda_sm20_sqrt_rn_f32_slowpath) ;  /* 0x00000000006c7944 */ /* 0x000fea0003c00000 */
[----:B------:R-:W-:Y:S05]  /*0230*/  BSYNC.RECONVERGENT B1 ;  /* 0x0000000000017941 */ /* 0x000fea0003800200 */
.L_x_2:
[----:B------:R-:W-:Y:S05]  /*0240*/  BRA `(.L_x_3) ;  /* 0x0000000000107947 */ /* 0x000fea0003800000 */
.L_x_1:
[----:B------:R-:W-:Y:S01]  /*0250*/  FMUL.FTZ R9, R4, R5 ;  /* 0x0000000504097220 */ /* 0x000fe20000410000 */
[----:B------:R-:W-:-:S03]  /*0260*/  FMUL.FTZ R5, R5, 0.5 ;  /* 0x3f00000005057820 */ /* 0x000fc60000410000 */
[----:B------:R-:W-:-:S04]  /*0270*/  FFMA R4, -R9, R9, R4 ;  /* 0x0000000909047223 */ /* 0x000fc80000000104 */
[----:B------:R-:W-:-:S07]  /*0280*/  FFMA R8, R4, R5, R9 ;  /* 0x0000000504087223 */ /* 0x000fce0000000009 */
.L_x_3:
[----:B------:R-:W-:Y:S05]  /*0290*/  BSYNC.RECONVERGENT B0 ;  /* 0x0000000000007941 */ /* 0x000fea0003800200 */
.L_x_0:
[----:B------:R-:W0:Y:S01]  /*02a0*/  LDCU.64 UR6, c[0x0][0x390] ;  /* 0x00007200ff0677ac */ /* 0x000e220008000a00 */
[----:B------:R-:W1:Y:S01]  /*02b0*/  LDC.64 R10, c[0x0][0x380] ;  /* 0x0000e000ff0a7b82 */ /* 0x000e620000000a00 */
[----:B------:R-:W2:Y:S01]  /*02c0*/  F2F.F64.F32 R16, R8 ;  /* 0x0000000800107310 */ /* 0x000ea20000201800 */
[----:B------:R-:W-:Y:S01]  /*02d0*/  MOV R9, 0x0 ;  /* 0x0000000000097802 */ /* 0x000fe20000000f00 */
[----:B------:R3:W-:Y:S04]  /*02e0*/  STL.64 [R1+0x18], R2 ;  /* 0x0000180201007387 */ /* 0x0007e80000100a00 */
[----:B------:R3:W-:Y:S01]  /*02f0*/  STL [R1], R0 ;  /* 0x0000000001007387 */ /* 0x0007e20000100800 */
[----:B------:R3:W4:Y:S03]  /*0300*/  LDC.64 R18, c[0x4][R9] ;  /* 0x0100000009127b82 */ /* 0x0007260000000a00 */
[----:B--2---:R3:W-:Y:S01]  /*0310*/  STL.64 [R1+0x20], R16 ;  /* 0x0000201001007387 */ /* 0x0047e20000100a00 */
[----:B0-----:R-:W0:Y:S01]  /*0320*/  F2F.F64.F32 R12, UR6 ;  /* 0x00000006000c7d10 */ /* 0x001e220008201800 */
[----:B-1----:R-:W-:-:S07]  /*0330*/  IMAD.WIDE R10, R0, 0x4, R10 ;  /* 0x00000004000a7825 */ /* 0x002fce00078e020a */
[----:B------:R-:W1:Y:S01]  /*0340*/  F2F.F64.F32 R14, UR7 ;  /* 0x00000007000e7d10 */ /* 0x000e620008201800 */
[----:B------:R-:W2:Y:S01]  /*0350*/  LDCU.64 UR6, c[0x4][0x8] ;  /* 0x01000100ff0677ac */ /* 0x000ea20008000a00 */
[----:B------:R3:W-:Y:S04]  /*0360*/  STG.E desc[UR4][R10.64], R8 ;  /* 0x000000080a007986 */ /* 0x0007e8000c101904 */
[----:B0-----:R3:W-:Y:S04]  /*0370*/  STL.64 [R1+0x8], R12 ;  /* 0x0000080c01007387 */ /* 0x0017e80000100a00 */
[----:B-1----:R3:W-:Y:S01]  /*0380*/  STL.64 [R1+0x10], R14 ;  /* 0x0000100e01007387 */ /* 0x0027e20000100a00 */
[----:B--2---:R-:W-:Y:S01]  /*0390*/  MOV R4, UR6 ;  /* 0x0000000600047c02 */ /* 0x004fe20008000f00 */
[----:B----4-:R-:W-:-:S07]  /*03a0*/  IMAD.U32 R5, RZ, RZ, UR7 ;  /* 0x00000007ff057e24 */ /* 0x010fce000f8e00ff */
[----:B------:R-:W-:-:S07]  /*03b0*/  LEPC R20, `(.L_x_4) ;  /* 0x000000001014794e */ /* 0x000fce0000000000 */
[----:B---3--:R-:W-:Y:S05]  /*03c0*/  CALL.ABS.NOINC R18 ;  /* 0x0000000012007343 */ /* 0x008fea0003c00000 */
.L_x_4:
[----:B------:R-:W-:Y:S05]  /*03d0*/  EXIT ;  /* 0x000000000000794d */ /* 0x000fea0003800000 */
        .weak           $__internal_0_$__cuda_sm20_sqrt_rn_f32_slowpath
        .type           $__internal_0_$__cuda_sm20_sqrt_rn_f32_slowpath,@function
        .size           $__internal_0_$__cuda_sm20_sqrt_rn_f32_slowpath,(.L_x_7 - $__internal_0_$__cuda_sm20_sqrt_rn_f32_slowpath)
$__internal_0_$__cuda_sm20_sqrt_rn_f32_slowpath:
[----:B------:R-:W-:-:S13]  /*03e0*/  LOP3.LUT P0, RZ, R4, 0x7fffffff, RZ, 0xc0, !PT ;  /* 0x7fffffff04ff7812 */ /* 0x000fda000780c0ff */
[----:B------:R-:W-:Y:S01]  /*03f0*/  @!P0 MOV R5, R4 ;  /* 0x0000000400058202 */ /* 0x000fe20000000f00 */
[----:B------:R-:W-:Y:S06]  /*0400*/  @!P0 BRA `(.L_x_5) ;  /* 0x0000000000408947 */ /* 0x000fec0003800000 */
[----:B------:R-:W-:-:S13]  /*0410*/  FSETP.GEU.FTZ.AND P0, PT, R4, RZ, PT ;  /* 0x000000ff0400720b */ /* 0x000fda0003f1e000 */
[----:B------:R-:W-:Y:S01]  /*0420*/  @!P0 MOV R5, 0x7fffffff ;  /* 0x7fffffff00058802 */ /* 0x000fe20000000f00 */
[----:B------:R-:W-:Y:S06]  /*0430*/  @!P0 BRA `(.L_x_5) ;  /* 0x0000000000348947 */ /* 0x000fec0003800000 */
[----:B------:R-:W-:-:S13]  /*0440*/  FSETP.GTU.FTZ.AND P0, PT, |R4|, +INF , PT ;  /* 0x7f8000000400780b */ /* 0x000fda0003f1c200 */
[----:B------:R-:W-:Y:S01]  /*0450*/  @P0 FADD.FTZ R5, R4, 1 ;  /* 0x3f80000004050421 */ /* 0x000fe20000010000 */
[----:B------:R-:W-:Y:S06]  /*0460*/  @P0 BRA `(.L_x_5) ;  /* 0x0000000000280947 */ /* 0x000fec0003800000 */
[----:B------:R-:W-:-:S13]  /*0470*/  FSETP.NEU.FTZ.AND P0, PT, |R4|, +INF , PT ;  /* 0x7f8000000400780b */ /* 0x000fda0003f1d200 */
[----:B------:R-:W-:-:S04]  /*0480*/  @P0 FFMA R8, R4, 1.84467440737095516160e+19, RZ ;  /* 0x5f80000004080823 */ /* 0x000fc800000000ff */
[----:B------:R-:W0:Y:S02]  /*0490*/  @P0 MUFU.RSQ R5, R8 ;  /* 0x0000000800050308 */ /* 0x000e240000001400 */
[----:B0-----:R-:W-:Y:S01]  /*04a0*/  @P0 FMUL.FTZ R9, R8, R5 ;  /* 0x0000000508090220 */ /* 0x001fe20000410000 */
[----:B------:R-:W-:Y:S01]  /*04b0*/  @P0 FMUL.FTZ R11, R5, 0.5 ;  /* 0x3f000000050b0820 */ /* 0x000fe20000410000 */
[----:B------:R-:W-:Y:S02]  /*04c0*/  @!P0 IMAD.MOV.U32 R5, RZ, RZ, R4 ;  /* 0x000000ffff058224 */ /* 0x000fe400078e0004 */
[----:B------:R-:W-:-:S04]  /*04d0*/  @P0 FADD.FTZ R10, -R9, -RZ ;  /* 0x800000ff090a0221 */ /* 0x000fc80000010100 */
[----:B------:R-:W-:-:S04]  /*04e0*/  @P0 FFMA R10, R9, R10, R8 ;  /* 0x0000000a090a0223 */ /* 0x000fc80000000008 */
[----:B------:R-:W-:-:S04]  /*04f0*/  @P0 FFMA R10, R10, R11, R9 ;  /* 0x0000000b0a0a0223 */ /* 0x000fc80000000009 */
[----:B------:R-:W-:-:S07]  /*0500*/  @P0 FMUL.FTZ R5, R10, 2.3283064365386962891e-10 ;  /* 0x2f8000000a050820 */ /* 0x000fce0000410000 */
.L_x_5:
[----:B------:R-:W-:Y:S01]  /*0510*/  MOV R8, R5 ;  /* 0x0000000500087202 */ /* 0x000fe20000000f00 */
[----:B------:R-:W-:Y:S01]  /*0520*/  HFMA2 R5, -RZ, RZ, 0, 0 ;  /* 0x00000000ff057431 */ /* 0x000fe200000001ff */
[----:B------:R-:W-:-:S04]  /*0530*/  MOV R4, R12 ;  /* 0x0000000c00047202 */ /* 0x000fc80000000f00 */
[----:B------:R-:W-:Y:S05]  /*0540*/  RET.REL.NODEC R4 `(_Z14distanceKernelPfii6float2) ;  /* 0xfffffff804ac7950 */ /* 0x000fea0003c3ffff */
.L_x_6:
[----:B------:R-:W-:-:S00]  /*0550*/  BRA `(.L_x_6) ;  /* 0xfffffffc00fc7947 */ /* 0x000fc0000383ffff */
[----:B------:R-:W-:-:S00]  /*0560*/  NOP ;  /* 0x0000000000007918 */ /* 0x000fc00000000000 */
        /* <DEDUP_REMOVED lines=9> */
.L_x_7:


//--------------------- .nv.global.init           --------------------------
	.section	.nv.global.init,"aw",@progbits
.nv.global.init:
	.type		$str,@object
	.size		$str,(.L_0 - $str)
$str:
        /*0000*/ 	.byte	0x69, 0x20, 0x3d, 0x20, 0x25, 0x32, 0x64, 0x3a, 0x20, 0x53, 0x74, 0x61, 0x72, 0x74, 0x20, 0x70
        /*0010*/ 	.byte	0x6f, 0x73, 0x20, 0x3d, 0x20, 0x28, 0x25, 0x66, 0x2c, 0x20, 0x25, 0x66, 0x29, 0x2c, 0x20, 0x45
        /*0020*/ 	.byte	0x6e, 0x64, 0x20, 0x70, 0x6f, 0x73, 0x20, 0x3d, 0x20, 0x28, 0x25, 0x69, 0x2c, 0x20, 0x25, 0x69
        /*0030*/ 	.byte	0x29, 0x2c, 0x20, 0x44, 0x69, 0x73, 0x74, 0x61, 0x6e, 0x63, 0x65, 0x20, 0x3d, 0x20, 0x25, 0x66
        /*0040*/ 	.byte	0x0a, 0x00
.L_0:


//--------------------- .nv.shared.reserved.0     --------------------------
	.section	.nv.shared.reserved.0,"aw",@nobits
	.weak		__nv_reservedSMEM_offset_0_alias
	.size		__nv_reservedSMEM_offset_0_alias, 0, 64
	.other		__nv_reservedSMEM_offset_0_alias,@"STO_CUDA_RESERVED_SHARED STV_DEFAULT"
__nv_reservedSMEM_offset_0_alias:
	.zero		0
	.zero		64


//--------------------- .nv.constant0._Z14distanceKernelPfii6float2 --------------------------
	.section	.nv.constant0._Z14distanceKernelPfii6float2,"a",@progbits
	.sectionflags	@""
	.align	4
.nv.constant0._Z14distanceKernelPfii6float2:
	.zero		920


//--------------------- SYMBOLS --------------------------

	.type		.nv.reservedSmem.offset0,@object
	.size		.nv.reservedSmem.offset0,0x4
	.type		vprintf,@function
